//
// Generated by NVIDIA NVVM Compiler
//
// Compiler Build ID: CL-36424714
// Cuda compilation tools, release 13.0, V13.0.88
// Based on NVVM 20.0.0
//

.version 9.0
.target sm_100
.address_size 64

	// .globl	_Z12vecAddKernelPfS_i

.visible .entry _Z12vecAddKernelPfS_i(
	.param .u64 .ptr .align 1 _Z12vecAddKernelPfS_i_param_0,
	.param .u64 .ptr .align 1 _Z12vecAddKernelPfS_i_param_1,
	.param .u32 _Z12vecAddKernelPfS_i_param_2
)
{
	.reg .pred 	%p<2>;
	.reg .b32 	%r<6>;
	.reg .b32 	%f<4>;
	.reg .b64 	%rd<8>;

	ld.param.u64 	%rd1, [_Z12vecAddKernelPfS_i_param_0];
	ld.param.u64 	%rd2, [_Z12vecAddKernelPfS_i_param_1];
	ld.param.u32 	%r2, [_Z12vecAddKernelPfS_i_param_2];
	mov.u32 	%r3, %ntid.x;
	mov.u32 	%r4, %ctaid.x;
	mov.u32 	%r5, %tid.x;
	mad.lo.s32 	%r1, %r3, %r4, %r5;
	setp.ge.s32 	%p1, %r1, %r2;
	@%p1 bra 	$L__BB0_2;
	cvta.to.global.u64 	%rd3, %rd1;
	cvta.to.global.u64 	%rd4, %rd2;
	mul.wide.s32 	%rd5, %r1, 4;
	add.s64 	%rd6, %rd3, %rd5;
	ld.global.f32 	%f1, [%rd6];
	add.s64 	%rd7, %rd4, %rd5;
	ld.global.f32 	%f2, [%rd7];
	add.f32 	%f3, %f1, %f2;
	st.global.f32 	[%rd7], %f3;
$L__BB0_2:
	ret;

}


// ===== COMPILED SASS (sm_100) =====

	.target	sm_100

	.elftype	@"ET_EXEC"


//--------------------- .note.nv.tkinfo           --------------------------
	.section	.note.nv.tkinfo,"",@"SHT_NOTE"
	.sectionflags	@"SHF_NOTE_NV_TKINFO"
	.tkinfo
        /*0018*/ 	.word	0x00000002
        /*0030*/ 	.string	""
        /*0030*/ 	.string	"ptxas"
        /*0030*/ 	.string	"Cuda compilation tools, release 13.0, V13.0.88"
        /*0030*/ 	.string	"Build cuda_13.0.r13.0/compiler.36424714_0"
        /*0030*/ 	.string	"-arch sm_100 -m 64 "



//--------------------- .note.nv.cuinfo           --------------------------
	.section	.note.nv.cuinfo,"",@"SHT_NOTE"
	.sectionflags	@"SHF_NOTE_NV_CUINFO"
        /*0018*/ 	.short	0x0002
        /*001a*/ 	.short	0x0064
        /*001c*/ 	.short	0x0082
	.zero		2


//--------------------- .nv.info                  --------------------------
	.section	.nv.info,"",@"SHT_CUDA_INFO"
	.align	4


	//----- nvinfo : EIATTR_REGCOUNT
	.align		4
        /*0000*/ 	.byte	0x04, 0x2f
        /*0002*/ 	.short	(.L_1 - .L_0)
	.align		4
.L_0:
        /*0004*/ 	.word	index@(_Z12vecAddKernelPfS_i)
        /*0008*/ 	.word	0x0000000a


	//----- nvinfo : EIATTR_FRAME_SIZE
	.align		4
.L_1:
        /*000c*/ 	.byte	0x04, 0x11
        /*000e*/ 	.short	(.L_3 - .L_2)
	.align		4
.L_2:
        /*0010*/ 	.word	index@(_Z12vecAddKernelPfS_i)
        /*0014*/ 	.word	0x00000000


	//----- nvinfo : EIATTR_MIN_STACK_SIZE
	.align		4
.L_3:
        /*0018*/ 	.byte	0x04, 0x12
        /*001a*/ 	.short	(.L_5 - .L_4)
	.align		4
.L_4:
        /*001c*/ 	.word	index@(_Z12vecAddKernelPfS_i)
        /*0020*/ 	.word	0x00000000
.L_5:


//--------------------- .nv.compat                --------------------------
	.section	.nv.compat,"",@"SHT_CUDA_COMPAT_INFO"
	.align	4
        /*0000*/ 	.byte	0x02, 0x09, 0x00, 0x00, 0x02, 0x02, 0x01, 0x00, 0x02, 0x05, 0x05, 0x00, 0x03, 0x07, 0x01, 0x01
        /*0010*/ 	.byte	0x02, 0x03, 0x00, 0x00, 0x02, 0x06, 0x01, 0x00, 0x04, 0x0b, 0x08, 0x00, 0x09, 0x00, 0x00, 0x00
        /*0020*/ 	.byte	0x00, 0x00, 0x00, 0x00


//--------------------- .nv.info._Z12vecAddKernelPfS_i --------------------------
	.section	.nv.info._Z12vecAddKernelPfS_i,"",@"SHT_CUDA_INFO"
	.sectionflags	@""
	.align	4


	//----- nvinfo : EIATTR_CUDA_API_VERSION
	.align		4
        /*0000*/ 	.byte	0x04, 0x37
        /*0002*/ 	.short	(.L_7 - .L_6)
.L_6:
        /*0004*/ 	.word	0x00000082


	//----- nvinfo : EIATTR_KPARAM_INFO
	.align		4
.L_7:
        /*0008*/ 	.byte	0x04, 0x17
        /*000a*/ 	.short	(.L_9 - .L_8)
.L_8:
        /*000c*/ 	.word	0x00000000
        /*0010*/ 	.short	0x0002
        /*0012*/ 	.short	0x0010
        /*0014*/ 	.byte	0x00, 0xf0, 0x11, 0x00


	//----- nvinfo : EIATTR_KPARAM_INFO
	.align		4
.L_9:
        /*0018*/ 	.byte	0x04, 0x17
        /*001a*/ 	.short	(.L_11 - .L_10)
.L_10:
        /*001c*/ 	.word	0x00000000
        /*0020*/ 	.short	0x0001
        /*0022*/ 	.short	0x0008
        /*0024*/ 	.byte	0x00, 0xf5, 0x21, 0x00


	//----- nvinfo : EIATTR_KPARAM_INFO
	.align		4
.L_11:
        /*0028*/ 	.byte	0x04, 0x17
        /*002a*/ 	.short	(.L_13 - .L_12)
.L_12:
        /*002c*/ 	.word	0x00000000
        /*0030*/ 	.short	0x0000
        /*0032*/ 	.short	0x0000
        /*0034*/ 	.byte	0x00, 0xf5, 0x21, 0x00


	//----- nvinfo : EIATTR_SPARSE_MMA_MASK
	.align		4
.L_13:
        /*0038*/ 	.byte	0x03, 0x50
        /*003a*/ 	.short	0x0000


	//----- nvinfo : EIATTR_MAXREG_COUNT
	.align		4
        /*003c*/ 	.byte	0x03, 0x1b
        /*003e*/ 	.short	0x00ff


	//----- nvinfo : EIATTR_MERCURY_ISA_VERSION
	.align		4
        /*0040*/ 	.byte	0x03, 0x5f
        /*0042*/ 	.short	0x0101


	//----- nvinfo : EIATTR_VRC_CTA_INIT_COUNT
	.align		4
        /*0044*/ 	.byte	0x02, 0x4a
	.zero		1
	.zero		1


	//----- nvinfo : EIATTR_EXIT_INSTR_OFFSETS
	.align		4
        /*0048*/ 	.byte	0x04, 0x1c
        /*004a*/ 	.short	(.L_15 - .L_14)


	//   ....[0]....
.L_14:
        /*004c*/ 	.word	0x00000070


	//   ....[1]....
        /*0050*/ 	.word	0x00000110


	//----- nvinfo : EIATTR_CBANK_PARAM_SIZE
	.align		4
.L_15:
        /*0054*/ 	.byte	0x03, 0x19
        /*0056*/ 	.short	0x0014


	//----- nvinfo : EIATTR_PARAM_CBANK
	.align		4
        /*0058*/ 	.byte	0x04, 0x0a
        /*005a*/ 	.short	(.L_17 - .L_16)
	.align		4
.L_16:
        /*005c*/ 	.word	index@(.nv.constant0._Z12vecAddKernelPfS_i)
        /*0060*/ 	.short	0x0380
        /*0062*/ 	.short	0x0014


	//----- nvinfo : EIATTR_SW_WAR
	.align		4
.L_17:
        /*0064*/ 	.byte	0x04, 0x36
        /*0066*/ 	.short	(.L_19 - .L_18)
.L_18:
        /*0068*/ 	.word	0x00000008
.L_19:


//--------------------- .nv.callgraph             --------------------------
	.section	.nv.callgraph,"",@"SHT_CUDA_CALLGRAPH"
	.align	4
	.sectionentsize	8
	.align		4
        /*0000*/ 	.word	0x00000000
	.align		4
        /*0004*/ 	.word	0xffffffff
	.align		4
        /*0008*/ 	.word	0x00000000
	.align		4
        /*000c*/ 	.word	0xfffffffe
	.align		4
        /*0010*/ 	.word	0x00000000
	.align		4
        /*0014*/ 	.word	0xfffffffd
	.align		4
        /*0018*/ 	.word	0x00000000
	.align		4
        /*001c*/ 	.word	0xfffffffc


//--------------------- .text._Z12vecAddKernelPfS_i --------------------------
	.section	.text._Z12vecAddKernelPfS_i,"ax",@progbits
	.align	128
        .global         _Z12vecAddKernelPfS_i
        .type           _Z12vecAddKernelPfS_i,@function
        .size           _Z12vecAddKernelPfS_i,(.L_x_1 - _Z12vecAddKernelPfS_i)
        .other          _Z12vecAddKernelPfS_i,@"STO_CUDA_ENTRY STV_DEFAULT"
_Z12vecAddKernelPfS_i:
.text._Z12vecAddKernelPfS_i:
[----:B------:R-:W-:Y:S01]  /*0000*/  LDC R1, c[0x0][0x37c] ;  /* 0x0000df00ff017b82 */ /* 0x000fe20000000800 */
[----:B------:R-:W0:Y:S01]  /*0010*/  S2R R7, SR_CTAID.X ;  /* 0x0000000000077919 */ /* 0x000e220000002500 */
[----:B------:R-:W0:Y:S01]  /*0020*/  LDCU UR4, c[0x0][0x360] ;  /* 0x00006c00ff0477ac */ /* 0x000e220008000800 */
[----:B------:R-:W0:Y:S01]  /*0030*/  S2R R0, SR_TID.X ;  /* 0x0000000000007919 */ /* 0x000e220000002100 */
[----:B------:R-:W1:Y:S01]  /*0040*/  LDCU UR5, c[0x0][0x390] ;  /* 0x00007200ff0577ac */ /* 0x000e620008000800 */
[----:B0-----:R-:W-:-:S05]  /*0050*/  IMAD R7, R7, UR4, R0 ;  /* 0x0000000407077c24 */ /* 0x001fca000f8e0200 */
[----:B-1----:R-:W-:-:S13]  /*0060*/  ISETP.GE.AND P0, PT, R7, UR5, PT ;  /* 0x0000000507007c0c */ /* 0x002fda000bf06270 */
[----:B------:R-:W-:Y:S05]  /*0070*/  @P0 EXIT ;  /* 0x000000000000094d */ /* 0x000fea0003800000 */
[----:B------:R-:W0:Y:S01]  /*0080*/  LDC.64 R2, c[0x0][0x380] ;  /* 0x0000e000ff027b82 */ /* 0x000e220000000a00 */
[----:B------:R-:W1:Y:S07]  /*0090*/  LDCU.64 UR4, c[0x0][0x358] ;  /* 0x00006b00ff0477ac */ /* 0x000e6e0008000a00 */
[----:B------:R-:W2:Y:S01]  /*00a0*/  LDC.64 R4, c[0x0][0x388] ;  /* 0x0000e200ff047b82 */ /* 0x000ea20000000a00 */
[----:B0-----:R-:W-:-:S06]  /*00b0*/  IMAD.WIDE R2, R7, 0x4, R2 ;  /* 0x0000000407027825 */ /* 0x001fcc00078e0202 */
[----:B-1----:R-:W3:Y:S01]  /*00c0*/  LDG.E R2, desc[UR4][R2.64] ;  /* 0x0000000402027981 */ /* 0x002ee2000c1e1900 */
[----:B--2---:R-:W-:-:S05]  /*00d0*/  IMAD.WIDE R4, R7, 0x4, R4 ;  /* 0x0000000407047825 */ /* 0x004fca00078e0204 */
[----:B------:R-:W3:Y:S02]  /*00e0*/  LDG.E R7, desc[UR4][R4.64] ;  /* 0x0000000404077981 */ /* 0x000ee4000c1e1900 */
[----:B---3--:R-:W-:-:S05]  /*00f0*/  FADD R7, R2, R7 ;  /* 0x0000000702077221 */ /* 0x008fca0000000000 */
[----:B------:R-:W-:Y:S01]  /*0100*/  STG.E desc[UR4][R4.64], R7 ;  /* 0x0000000704007986 */ /* 0x000fe2000c101904 */
[----:B------:R-:W-:Y:S05]  /*0110*/  EXIT ;  /* 0x000000000000794d */ /* 0x000fea0003800000 */
.L_x_0:
[----:B------:R-:W-:-:S00]  /*0120*/  BRA `(.L_x_0) ;  /* 0xfffffffc00fc7947 */ /* 0x000fc0000383ffff */
[----:B------:R-:W-:-:S00]  /*0130*/  NOP ;  /* 0x0000000000007918 */ /* 0x000fc00000000000 */
        /* <DEDUP_REMOVED lines=12> */
.L_x_1:


//--------------------- .nv.shared.reserved.0     --------------------------
	.section	.nv.shared.reserved.0,"aw",@nobits
	.weak		__nv_reservedSMEM_offset_0_alias
	.size		__nv_reservedSMEM_offset_0_alias, 0, 64
	.other		__nv_reservedSMEM_offset_0_alias,@"STO_CUDA_RESERVED_SHARED STV_DEFAULT"
__nv_reservedSMEM_offset_0_alias:
	.zero		0
	.zero		64


//--------------------- .nv.constant0._Z12vecAddKernelPfS_i --------------------------
	.section	.nv.constant0._Z12vecAddKernelPfS_i,"a",@progbits
	.sectionflags	@""
	.align	4
.nv.constant0._Z12vecAddKernelPfS_i:
	.zero		916


//--------------------- SYMBOLS --------------------------

	.type		.nv.reservedSmem.offset0,@object
	.size		.nv.reservedSmem.offset0,0x4
